//
// Generated by NVIDIA NVVM Compiler
//
// Compiler Build ID: CL-36424714
// Cuda compilation tools, release 13.0, V13.0.88
// Based on NVVM 20.0.0
//

.version 9.0
.target sm_100
.address_size 64

	// .globl	_Z9plusInGpuPfS_S_i

.visible .entry _Z9plusInGpuPfS_S_i(
	.param .u64 .ptr .align 1 _Z9plusInGpuPfS_S_i_param_0,
	.param .u64 .ptr .align 1 _Z9plusInGpuPfS_S_i_param_1,
	.param .u64 .ptr .align 1 _Z9plusInGpuPfS_S_i_param_2,
	.param .u32 _Z9plusInGpuPfS_S_i_param_3
)
{
	.reg .pred 	%p<2>;
	.reg .b32 	%r<6>;
	.reg .b32 	%f<4>;
	.reg .b64 	%rd<11>;

	ld.param.u64 	%rd1, [_Z9plusInGpuPfS_S_i_param_0];
	ld.param.u64 	%rd2, [_Z9plusInGpuPfS_S_i_param_1];
	ld.param.u64 	%rd3, [_Z9plusInGpuPfS_S_i_param_2];
	ld.param.u32 	%r2, [_Z9plusInGpuPfS_S_i_param_3];
	mov.u32 	%r3, %ctaid.x;
	mov.u32 	%r4, %ntid.x;
	mov.u32 	%r5, %tid.x;
	mad.lo.s32 	%r1, %r3, %r4, %r5;
	setp.ge.s32 	%p1, %r1, %r2;
	@%p1 bra 	$L__BB0_2;
	cvta.to.global.u64 	%rd4, %rd1;
	cvta.to.global.u64 	%rd5, %rd2;
	cvta.to.global.u64 	%rd6, %rd3;
	mul.wide.s32 	%rd7, %r1, 4;
	add.s64 	%rd8, %rd4, %rd7;
	ld.global.f32 	%f1, [%rd8];
	add.s64 	%rd9, %rd5, %rd7;
	ld.global.f32 	%f2, [%rd9];
	add.f32 	%f3, %f1, %f2;
	add.s64 	%rd10, %rd6, %rd7;
	st.global.f32 	[%rd10], %f3;
$L__BB0_2:
	ret;

}


// ===== COMPILED SASS (sm_100) =====

	.target	sm_100

	.elftype	@"ET_EXEC"


//--------------------- .note.nv.tkinfo           --------------------------
	.section	.note.nv.tkinfo,"",@"SHT_NOTE"
	.sectionflags	@"SHF_NOTE_NV_TKINFO"
	.tkinfo
        /*0018*/ 	.word	0x00000002
        /*0030*/ 	.string	""
        /*0030*/ 	.string	"ptxas"
        /*0030*/ 	.string	"Cuda compilation tools, release 13.0, V13.0.88"
        /*0030*/ 	.string	"Build cuda_13.0.r13.0/compiler.36424714_0"
        /*0030*/ 	.string	"-arch sm_100 -m 64 "



//--------------------- .note.nv.cuinfo           --------------------------
	.section	.note.nv.cuinfo,"",@"SHT_NOTE"
	.sectionflags	@"SHF_NOTE_NV_CUINFO"
        /*0018*/ 	.short	0x0002
        /*001a*/ 	.short	0x0064
        /*001c*/ 	.short	0x0082
	.zero		2


//--------------------- .nv.info                  --------------------------
	.section	.nv.info,"",@"SHT_CUDA_INFO"
	.align	4


	//----- nvinfo : EIATTR_REGCOUNT
	.align		4
        /*0000*/ 	.byte	0x04, 0x2f
        /*0002*/ 	.short	(.L_1 - .L_0)
	.align		4
.L_0:
        /*0004*/ 	.word	index@(_Z9plusInGpuPfS_S_i)
        /*0008*/ 	.word	0x0000000c


	//----- nvinfo : EIATTR_FRAME_SIZE
	.align		4
.L_1:
        /*000c*/ 	.byte	0x04, 0x11
        /*000e*/ 	.short	(.L_3 - .L_2)
	.align		4
.L_2:
        /*0010*/ 	.word	index@(_Z9plusInGpuPfS_S_i)
        /*0014*/ 	.word	0x00000000


	//----- nvinfo : EIATTR_MIN_STACK_SIZE
	.align		4
.L_3:
        /*0018*/ 	.byte	0x04, 0x12
        /*001a*/ 	.short	(.L_5 - .L_4)
	.align		4
.L_4:
        /*001c*/ 	.word	index@(_Z9plusInGpuPfS_S_i)
        /*0020*/ 	.word	0x00000000
.L_5:


//--------------------- .nv.compat                --------------------------
	.section	.nv.compat,"",@"SHT_CUDA_COMPAT_INFO"
	.align	4
        /*0000*/ 	.byte	0x02, 0x09, 0x00, 0x00, 0x02, 0x02, 0x01, 0x00, 0x02, 0x05, 0x05, 0x00, 0x03, 0x07, 0x01, 0x01
        /*0010*/ 	.byte	0x02, 0x03, 0x00, 0x00, 0x02, 0x06, 0x01, 0x00, 0x04, 0x0b, 0x08, 0x00, 0x09, 0x00, 0x00, 0x00
        /*0020*/ 	.byte	0x00, 0x00, 0x00, 0x00


//--------------------- .nv.info._Z9plusInGpuPfS_S_i --------------------------
	.section	.nv.info._Z9plusInGpuPfS_S_i,"",@"SHT_CUDA_INFO"
	.sectionflags	@""
	.align	4


	//----- nvinfo : EIATTR_CUDA_API_VERSION
	.align		4
        /*0000*/ 	.byte	0x04, 0x37
        /*0002*/ 	.short	(.L_7 - .L_6)
.L_6:
        /*0004*/ 	.word	0x00000082


	//----- nvinfo : EIATTR_KPARAM_INFO
	.align		4
.L_7:
        /*0008*/ 	.byte	0x04, 0x17
        /*000a*/ 	.short	(.L_9 - .L_8)
.L_8:
        /*000c*/ 	.word	0x00000000
        /*0010*/ 	.short	0x0003
        /*0012*/ 	.short	0x0018
        /*0014*/ 	.byte	0x00, 0xf0, 0x11, 0x00


	//----- nvinfo : EIATTR_KPARAM_INFO
	.align		4
.L_9:
        /*0018*/ 	.byte	0x04, 0x17
        /*001a*/ 	.short	(.L_11 - .L_10)
.L_10:
        /*001c*/ 	.word	0x00000000
        /*0020*/ 	.short	0x0002
        /*0022*/ 	.short	0x0010
        /*0024*/ 	.byte	0x00, 0xf5, 0x21, 0x00


	//----- nvinfo : EIATTR_KPARAM_INFO
	.align		4
.L_11:
        /*0028*/ 	.byte	0x04, 0x17
        /*002a*/ 	.short	(.L_13 - .L_12)
.L_12:
        /*002c*/ 	.word	0x00000000
        /*0030*/ 	.short	0x0001
        /*0032*/ 	.short	0x0008
        /*0034*/ 	.byte	0x00, 0xf5, 0x21, 0x00


	//----- nvinfo : EIATTR_KPARAM_INFO
	.align		4
.L_13:
        /*0038*/ 	.byte	0x04, 0x17
        /*003a*/ 	.short	(.L_15 - .L_14)
.L_14:
        /*003c*/ 	.word	0x00000000
        /*0040*/ 	.short	0x0000
        /*0042*/ 	.short	0x0000
        /*0044*/ 	.byte	0x00, 0xf5, 0x21, 0x00


	//----- nvinfo : EIATTR_SPARSE_MMA_MASK
	.align		4
.L_15:
        /*0048*/ 	.byte	0x03, 0x50
        /*004a*/ 	.short	0x0000


	//----- nvinfo : EIATTR_MAXREG_COUNT
	.align		4
        /*004c*/ 	.byte	0x03, 0x1b
        /*004e*/ 	.short	0x00ff


	//----- nvinfo : EIATTR_MERCURY_ISA_VERSION
	.align		4
        /*0050*/ 	.byte	0x03, 0x5f
        /*0052*/ 	.short	0x0101


	//----- nvinfo : EIATTR_VRC_CTA_INIT_COUNT
	.align		4
        /*0054*/ 	.byte	0x02, 0x4a
	.zero		1
	.zero		1


	//----- nvinfo : EIATTR_EXIT_INSTR_OFFSETS
	.align		4
        /*0058*/ 	.byte	0x04, 0x1c
        /*005a*/ 	.short	(.L_17 - .L_16)


	//   ....[0]....
.L_16:
        /*005c*/ 	.word	0x00000070


	//   ....[1]....
        /*0060*/ 	.word	0x00000130


	//----- nvinfo : EIATTR_CBANK_PARAM_SIZE
	.align		4
.L_17:
        /*0064*/ 	.byte	0x03, 0x19
        /*0066*/ 	.short	0x001c


	//----- nvinfo : EIATTR_PARAM_CBANK
	.align		4
        /*0068*/ 	.byte	0x04, 0x0a
        /*006a*/ 	.short	(.L_19 - .L_18)
	.align		4
.L_18:
        /*006c*/ 	.word	index@(.nv.constant0._Z9plusInGpuPfS_S_i)
        /*0070*/ 	.short	0x0380
        /*0072*/ 	.short	0x001c


	//----- nvinfo : EIATTR_SW_WAR
	.align		4
.L_19:
        /*0074*/ 	.byte	0x04, 0x36
        /*0076*/ 	.short	(.L_21 - .L_20)
.L_20:
        /*0078*/ 	.word	0x00000008
.L_21:


//--------------------- .nv.callgraph             --------------------------
	.section	.nv.callgraph,"",@"SHT_CUDA_CALLGRAPH"
	.align	4
	.sectionentsize	8
	.align		4
        /*0000*/ 	.word	0x00000000
	.align		4
        /*0004*/ 	.word	0xffffffff
	.align		4
        /*0008*/ 	.word	0x00000000
	.align		4
        /*000c*/ 	.word	0xfffffffe
	.align		4
        /*0010*/ 	.word	0x00000000
	.align		4
        /*0014*/ 	.word	0xfffffffd
	.align		4
        /*0018*/ 	.word	0x00000000
	.align		4
        /*001c*/ 	.word	0xfffffffc


//--------------------- .text._Z9plusInGpuPfS_S_i --------------------------
	.section	.text._Z9plusInGpuPfS_S_i,"ax",@progbits
	.align	128
        .global         _Z9plusInGpuPfS_S_i
        .type           _Z9plusInGpuPfS_S_i,@function
        .size           _Z9plusInGpuPfS_S_i,(.L_x_1 - _Z9plusInGpuPfS_S_i)
        .other          _Z9plusInGpuPfS_S_i,@"STO_CUDA_ENTRY STV_DEFAULT"
_Z9plusInGpuPfS_S_i:
.text._Z9plusInGpuPfS_S_i:
[----:B------:R-:W-:Y:S01]  /*0000*/  LDC R1, c[0x0][0x37c] ;  /* 0x0000df00ff017b82 */ /* 0x000fe20000000800 */
[----:B------:R-:W0:Y:S07]  /*0010*/  S2R R0, SR_TID.X ;  /* 0x0000000000007919 */ /* 0x000e2e0000002100 */
[----:B------:R-:W0:Y:S01]  /*0020*/  S2UR UR4, SR_CTAID.X ;  /* 0x00000000000479c3 */ /* 0x000e220000002500 */
[----:B------:R-:W1:Y:S07]  /*0030*/  LDCU UR5, c[0x0][0x398] ;  /* 0x00007300ff0577ac */ /* 0x000e6e0008000800 */
[----:B------:R-:W0:Y:S02]  /*0040*/  LDC R9, c[0x0][0x360] ;  /* 0x0000d800ff097b82 */ /* 0x000e240000000800 */
[----:B0-----:R-:W-:-:S05]  /*0050*/  IMAD R9, R9, UR4, R0 ;  /* 0x0000000409097c24 */ /* 0x001fca000f8e0200 */
[----:B-1----:R-:W-:-:S13]  /*0060*/  ISETP.GE.AND P0, PT, R9, UR5, PT ;  /* 0x0000000509007c0c */ /* 0x002fda000bf06270 */
[----:B------:R-:W-:Y:S05]  /*0070*/  @P0 EXIT ;  /* 0x000000000000094d */ /* 0x000fea0003800000 */
[----:B------:R-:W0:Y:S01]  /*0080*/  LDC.64 R2, c[0x0][0x380] ;  /* 0x0000e000ff027b82 */ /* 0x000e220000000a00 */
[----:B------:R-:W1:Y:S07]  /*0090*/  LDCU.64 UR4, c[0x0][0x358] ;  /* 0x00006b00ff0477ac */ /* 0x000e6e0008000a00 */
[----:B------:R-:W2:Y:S08]  /*00a0*/  LDC.64 R4, c[0x0][0x388] ;  /* 0x0000e200ff047b82 */ /* 0x000eb00000000a00 */
[----:B------:R-:W3:Y:S01]  /*00b0*/  LDC.64 R6, c[0x0][0x390] ;  /* 0x0000e400ff067b82 */ /* 0x000ee20000000a00 */
[----:B0-----:R-:W-:-:S06]  /*00c0*/  IMAD.WIDE R2, R9, 0x4, R2 ;  /* 0x0000000409027825 */ /* 0x001fcc00078e0202 */
[----:B-1----:R-:W4:Y:S01]  /*00d0*/  LDG.E R2, desc[UR4][R2.64] ;  /* 0x0000000402027981 */ /* 0x002f22000c1e1900 */
[----:B--2---:R-:W-:-:S06]  /*00e0*/  IMAD.WIDE R4, R9, 0x4, R4 ;  /* 0x0000000409047825 */ /* 0x004fcc00078e0204 */
[----:B------:R-:W4:Y:S01]  /*00f0*/  LDG.E R5, desc[UR4][R4.64] ;  /* 0x0000000404057981 */ /* 0x000f22000c1e1900 */
[----:B---3--:R-:W-:-:S04]  /*0100*/  IMAD.WIDE R6, R9, 0x4, R6 ;  /* 0x0000000409067825 */ /* 0x008fc800078e0206 */
[----:B----4-:R-:W-:-:S05]  /*0110*/  FADD R9, R2, R5 ;  /* 0x0000000502097221 */ /* 0x010fca0000000000 */
[----:B------:R-:W-:Y:S01]  /*0120*/  STG.E desc[UR4][R6.64], R9 ;  /* 0x0000000906007986 */ /* 0x000fe2000c101904 */
[----:B------:R-:W-:Y:S05]  /*0130*/  EXIT ;  /* 0x000000000000794d */ /* 0x000fea0003800000 */
.L_x_0:
[----:B------:R-:W-:-:S00]  /*0140*/  BRA `(.L_x_0) ;  /* 0xfffffffc00fc7947 */ /* 0x000fc0000383ffff */
[----:B------:R-:W-:-:S00]  /*0150*/  NOP ;  /* 0x0000000000007918 */ /* 0x000fc00000000000 */
        /* <DEDUP_REMOVED lines=10> */
.L_x_1:


//--------------------- .nv.shared.reserved.0     --------------------------
	.section	.nv.shared.reserved.0,"aw",@nobits
	.weak		__nv_reservedSMEM_offset_0_alias
	.size		__nv_reservedSMEM_offset_0_alias, 0, 64
	.other		__nv_reservedSMEM_offset_0_alias,@"STO_CUDA_RESERVED_SHARED STV_DEFAULT"
__nv_reservedSMEM_offset_0_alias:
	.zero		0
	.zero		64


//--------------------- .nv.constant0._Z9plusInGpuPfS_S_i --------------------------
	.section	.nv.constant0._Z9plusInGpuPfS_S_i,"a",@progbits
	.sectionflags	@""
	.align	4
.nv.constant0._Z9plusInGpuPfS_S_i:
	.zero		924


//--------------------- SYMBOLS --------------------------

	.type		.nv.reservedSmem.offset0,@object
	.size		.nv.reservedSmem.offset0,0x4
